//
// Generated by NVIDIA NVVM Compiler
//
// Compiler Build ID: CL-36424714
// Cuda compilation tools, release 13.0, V13.0.88
// Based on NVVM 20.0.0
//

.version 9.0
.target sm_100
.address_size 64

	// .globl	_Z14deadlockKernelPii

.visible .entry _Z14deadlockKernelPii(
	.param .u64 .ptr .align 1 _Z14deadlockKernelPii_param_0,
	.param .u32 _Z14deadlockKernelPii_param_1
)
{
	.reg .pred 	%p<12>;
	.reg .b32 	%r<25>;
	.reg .b64 	%rd<5>;

	ld.param.u64 	%rd2, [_Z14deadlockKernelPii_param_0];
	ld.param.u32 	%r11, [_Z14deadlockKernelPii_param_1];
	mov.u32 	%r12, %ctaid.x;
	mov.u32 	%r13, %ntid.x;
	mov.u32 	%r14, %tid.x;
	mad.lo.s32 	%r1, %r12, %r13, %r14;
	setp.ge.s32 	%p1, %r1, %r11;
	@%p1 bra 	$L__BB0_12;
	cvta.to.global.u64 	%rd3, %rd2;
	mul.wide.s32 	%rd4, %r1, 4;
	add.s64 	%rd1, %rd3, %rd4;
	ld.global.u32 	%r15, [%rd1];
	setp.lt.s32 	%p2, %r15, 5;
	@%p2 bra 	$L__BB0_12;
	bar.sync 	0;
	ld.global.u32 	%r2, [%rd1];
	setp.lt.s32 	%p3, %r2, 5;
	@%p3 bra 	$L__BB0_12;
	add.s32 	%r16, %r2, 1;
	st.global.u32 	[%rd1], %r16;
	bar.sync 	0;
	ld.global.u32 	%r3, [%rd1];
	setp.lt.s32 	%p4, %r3, 5;
	@%p4 bra 	$L__BB0_12;
	add.s32 	%r17, %r3, 2;
	st.global.u32 	[%rd1], %r17;
	bar.sync 	0;
	ld.global.u32 	%r4, [%rd1];
	setp.lt.s32 	%p5, %r4, 5;
	@%p5 bra 	$L__BB0_12;
	add.s32 	%r18, %r4, 3;
	st.global.u32 	[%rd1], %r18;
	bar.sync 	0;
	ld.global.u32 	%r5, [%rd1];
	setp.lt.s32 	%p6, %r5, 5;
	@%p6 bra 	$L__BB0_12;
	add.s32 	%r19, %r5, 4;
	st.global.u32 	[%rd1], %r19;
	bar.sync 	0;
	ld.global.u32 	%r6, [%rd1];
	setp.lt.s32 	%p7, %r6, 5;
	@%p7 bra 	$L__BB0_12;
	add.s32 	%r20, %r6, 5;
	st.global.u32 	[%rd1], %r20;
	bar.sync 	0;
	ld.global.u32 	%r7, [%rd1];
	setp.lt.s32 	%p8, %r7, 5;
	@%p8 bra 	$L__BB0_12;
	add.s32 	%r21, %r7, 6;
	st.global.u32 	[%rd1], %r21;
	bar.sync 	0;
	ld.global.u32 	%r8, [%rd1];
	setp.lt.s32 	%p9, %r8, 5;
	@%p9 bra 	$L__BB0_12;
	add.s32 	%r22, %r8, 7;
	st.global.u32 	[%rd1], %r22;
	bar.sync 	0;
	ld.global.u32 	%r9, [%rd1];
	setp.lt.s32 	%p10, %r9, 5;
	@%p10 bra 	$L__BB0_12;
	add.s32 	%r23, %r9, 8;
	st.global.u32 	[%rd1], %r23;
	bar.sync 	0;
	ld.global.u32 	%r10, [%rd1];
	setp.lt.s32 	%p11, %r10, 5;
	@%p11 bra 	$L__BB0_12;
	add.s32 	%r24, %r10, 9;
	st.global.u32 	[%rd1], %r24;
	bar.sync 	0;
$L__BB0_12:
	ret;

}


// ===== COMPILED SASS (sm_100) =====

	.target	sm_100

	.elftype	@"ET_EXEC"


//--------------------- .note.nv.tkinfo           --------------------------
	.section	.note.nv.tkinfo,"",@"SHT_NOTE"
	.sectionflags	@"SHF_NOTE_NV_TKINFO"
	.tkinfo
        /*0018*/ 	.word	0x00000002
        /*0030*/ 	.string	""
        /*0030*/ 	.string	"ptxas"
        /*0030*/ 	.string	"Cuda compilation tools, release 13.0, V13.0.88"
        /*0030*/ 	.string	"Build cuda_13.0.r13.0/compiler.36424714_0"
        /*0030*/ 	.string	"-arch sm_100 -m 64 "



//--------------------- .note.nv.cuinfo           --------------------------
	.section	.note.nv.cuinfo,"",@"SHT_NOTE"
	.sectionflags	@"SHF_NOTE_NV_CUINFO"
        /*0018*/ 	.short	0x0002
        /*001a*/ 	.short	0x0064
        /*001c*/ 	.short	0x0082
	.zero		2


//--------------------- .nv.info                  --------------------------
	.section	.nv.info,"",@"SHT_CUDA_INFO"
	.align	4


	//----- nvinfo : EIATTR_REGCOUNT
	.align		4
        /*0000*/ 	.byte	0x04, 0x2f
        /*0002*/ 	.short	(.L_1 - .L_0)
	.align		4
.L_0:
        /*0004*/ 	.word	index@(_Z14deadlockKernelPii)
        /*0008*/ 	.word	0x00000008


	//----- nvinfo : EIATTR_FRAME_SIZE
	.align		4
.L_1:
        /*000c*/ 	.byte	0x04, 0x11
        /*000e*/ 	.short	(.L_3 - .L_2)
	.align		4
.L_2:
        /*0010*/ 	.word	index@(_Z14deadlockKernelPii)
        /*0014*/ 	.word	0x00000000


	//----- nvinfo : EIATTR_MIN_STACK_SIZE
	.align		4
.L_3:
        /*0018*/ 	.byte	0x04, 0x12
        /*001a*/ 	.short	(.L_5 - .L_4)
	.align		4
.L_4:
        /*001c*/ 	.word	index@(_Z14deadlockKernelPii)
        /*0020*/ 	.word	0x00000000
.L_5:


//--------------------- .nv.compat                --------------------------
	.section	.nv.compat,"",@"SHT_CUDA_COMPAT_INFO"
	.align	4
        /*0000*/ 	.byte	0x02, 0x09, 0x00, 0x00, 0x02, 0x02, 0x01, 0x00, 0x02, 0x05, 0x05, 0x00, 0x03, 0x07, 0x01, 0x01
        /*0010*/ 	.byte	0x02, 0x03, 0x00, 0x00, 0x02, 0x06, 0x01, 0x00, 0x04, 0x0b, 0x08, 0x00, 0x09, 0x00, 0x00, 0x00
        /*0020*/ 	.byte	0x00, 0x00, 0x00, 0x00


//--------------------- .nv.info._Z14deadlockKernelPii --------------------------
	.section	.nv.info._Z14deadlockKernelPii,"",@"SHT_CUDA_INFO"
	.sectionflags	@""
	.align	4


	//----- nvinfo : EIATTR_CUDA_API_VERSION
	.align		4
        /*0000*/ 	.byte	0x04, 0x37
        /*0002*/ 	.short	(.L_7 - .L_6)
.L_6:
        /*0004*/ 	.word	0x00000082


	//----- nvinfo : EIATTR_KPARAM_INFO
	.align		4
.L_7:
        /*0008*/ 	.byte	0x04, 0x17
        /*000a*/ 	.short	(.L_9 - .L_8)
.L_8:
        /*000c*/ 	.word	0x00000000
        /*0010*/ 	.short	0x0001
        /*0012*/ 	.short	0x0008
        /*0014*/ 	.byte	0x00, 0xf0, 0x11, 0x00


	//----- nvinfo : EIATTR_KPARAM_INFO
	.align		4
.L_9:
        /*0018*/ 	.byte	0x04, 0x17
        /*001a*/ 	.short	(.L_11 - .L_10)
.L_10:
        /*001c*/ 	.word	0x00000000
        /*0020*/ 	.short	0x0000
        /*0022*/ 	.short	0x0000
        /*0024*/ 	.byte	0x00, 0xf5, 0x21, 0x00


	//----- nvinfo : EIATTR_SPARSE_MMA_MASK
	.align		4
.L_11:
        /*0028*/ 	.byte	0x03, 0x50
        /*002a*/ 	.short	0x0000


	//----- nvinfo : EIATTR_MAXREG_COUNT
	.align		4
        /*002c*/ 	.byte	0x03, 0x1b
        /*002e*/ 	.short	0x00ff


	//----- nvinfo : EIATTR_NUM_BARRIERS
	.align		4
        /*0030*/ 	.byte	0x02, 0x4c
        /*0032*/ 	.byte	0x01
	.zero		1


	//----- nvinfo : EIATTR_MERCURY_ISA_VERSION
	.align		4
        /*0034*/ 	.byte	0x03, 0x5f
        /*0036*/ 	.short	0x0101


	//----- nvinfo : EIATTR_VRC_CTA_INIT_COUNT
	.align		4
        /*0038*/ 	.byte	0x02, 0x4a
	.zero		1
	.zero		1


	//----- nvinfo : EIATTR_EXIT_INSTR_OFFSETS
	.align		4
        /*003c*/ 	.byte	0x04, 0x1c
        /*003e*/ 	.short	(.L_13 - .L_12)


	//   ....[0]....
.L_12:
        /*0040*/ 	.word	0x00000070


	//   ....[1]....
        /*0044*/ 	.word	0x000000d0


	//   ....[2]....
        /*0048*/ 	.word	0x00000110


	//   ....[3]....
        /*004c*/ 	.word	0x00000170


	//   ....[4]....
        /*0050*/ 	.word	0x000001d0


	//   ....[5]....
        /*0054*/ 	.word	0x00000230


	//   ....[6]....
        /*0058*/ 	.word	0x00000290


	//   ....[7]....
        /*005c*/ 	.word	0x000002f0


	//   ....[8]....
        /*0060*/ 	.word	0x00000350


	//   ....[9]....
        /*0064*/ 	.word	0x000003b0


	//   ....[10]....
        /*0068*/ 	.word	0x00000410


	//   ....[11]....
        /*006c*/ 	.word	0x00000450


	//----- nvinfo : EIATTR_CBANK_PARAM_SIZE
	.align		4
.L_13:
        /*0070*/ 	.byte	0x03, 0x19
        /*0072*/ 	.short	0x000c


	//----- nvinfo : EIATTR_PARAM_CBANK
	.align		4
        /*0074*/ 	.byte	0x04, 0x0a
        /*0076*/ 	.short	(.L_15 - .L_14)
	.align		4
.L_14:
        /*0078*/ 	.word	index@(.nv.constant0._Z14deadlockKernelPii)
        /*007c*/ 	.short	0x0380
        /*007e*/ 	.short	0x000c


	//----- nvinfo : EIATTR_SW_WAR
	.align		4
.L_15:
        /*0080*/ 	.byte	0x04, 0x36
        /*0082*/ 	.short	(.L_17 - .L_16)
.L_16:
        /*0084*/ 	.word	0x00000008
.L_17:


//--------------------- .nv.callgraph             --------------------------
	.section	.nv.callgraph,"",@"SHT_CUDA_CALLGRAPH"
	.align	4
	.sectionentsize	8
	.align		4
        /*0000*/ 	.word	0x00000000
	.align		4
        /*0004*/ 	.word	0xffffffff
	.align		4
        /*0008*/ 	.word	0x00000000
	.align		4
        /*000c*/ 	.word	0xfffffffe
	.align		4
        /*0010*/ 	.word	0x00000000
	.align		4
        /*0014*/ 	.word	0xfffffffd
	.align		4
        /*0018*/ 	.word	0x00000000
	.align		4
        /*001c*/ 	.word	0xfffffffc


//--------------------- .text._Z14deadlockKernelPii --------------------------
	.section	.text._Z14deadlockKernelPii,"ax",@progbits
	.align	128
        .global         _Z14deadlockKernelPii
        .type           _Z14deadlockKernelPii,@function
        .size           _Z14deadlockKernelPii,(.L_x_1 - _Z14deadlockKernelPii)
        .other          _Z14deadlockKernelPii,@"STO_CUDA_ENTRY STV_DEFAULT"
_Z14deadlockKernelPii:
.text._Z14deadlockKernelPii:
[----:B------:R-:W-:Y:S01]  /*0000*/  LDC R1, c[0x0][0x37c] ;  /* 0x0000df00ff017b82 */ /* 0x000fe20000000800 */
[----:B------:R-:W0:Y:S07]  /*0010*/  S2R R0, SR_TID.X ;  /* 0x0000000000007919 */ /* 0x000e2e0000002100 */
[----:B------:R-:W0:Y:S01]  /*0020*/  S2UR UR4, SR_CTAID.X ;  /* 0x00000000000479c3 */ /* 0x000e220000002500 */
[----:B------:R-:W1:Y:S07]  /*0030*/  LDCU UR5, c[0x0][0x388] ;  /* 0x00007100ff0577ac */ /* 0x000e6e0008000800 */
[----:B------:R-:W0:Y:S02]  /*0040*/  LDC R5, c[0x0][0x360] ;  /* 0x0000d800ff057b82 */ /* 0x000e240000000800 */
[----:B0-----:R-:W-:-:S05]  /*0050*/  IMAD R5, R5, UR4, R0 ;  /* 0x0000000405057c24 */ /* 0x001fca000f8e0200 */
[----:B-1----:R-:W-:-:S13]  /*0060*/  ISETP.GE.AND P0, PT, R5, UR5, PT ;  /* 0x0000000505007c0c */ /* 0x002fda000bf06270 */
[----:B------:R-:W-:Y:S05]  /*0070*/  @P0 EXIT ;  /* 0x000000000000094d */ /* 0x000fea0003800000 */
[----:B------:R-:W0:Y:S01]  /*0080*/  LDC.64 R2, c[0x0][0x380] ;  /* 0x0000e000ff027b82 */ /* 0x000e220000000a00 */
[----:B------:R-:W1:Y:S01]  /*0090*/  LDCU.64 UR4, c[0x0][0x358] ;  /* 0x00006b00ff0477ac */ /* 0x000e620008000a00 */
[----:B0-----:R-:W-:-:S05]  /*00a0*/  IMAD.WIDE R2, R5, 0x4, R2 ;  /* 0x0000000405027825 */ /* 0x001fca00078e0202 */
[----:B-1----:R-:W2:Y:S02]  /*00b0*/  LDG.E R0, desc[UR4][R2.64] ;  /* 0x0000000402007981 */ /* 0x002ea4000c1e1900 */
[----:B--2---:R-:W-:-:S13]  /*00c0*/  ISETP.GE.AND P0, PT, R0, 0x5, PT ;  /* 0x000000050000780c */ /* 0x004fda0003f06270 */
[----:B------:R-:W-:Y:S05]  /*00d0*/  @!P0 EXIT ;  /* 0x000000000000894d */ /* 0x000fea0003800000 */
[----:B------:R-:W-:Y:S06]  /*00e0*/  BAR.SYNC.DEFER_BLOCKING 0x0 ;  /* 0x0000000000007b1d */ /* 0x000fec0000010000 */
[----:B------:R-:W2:Y:S02]  /*00f0*/  LDG.E R0, desc[UR4][R2.64] ;  /* 0x0000000402007981 */ /* 0x000ea4000c1e1900 */
[----:B--2---:R-:W-:-:S13]  /*0100*/  ISETP.GE.AND P0, PT, R0, 0x5, PT ;  /* 0x000000050000780c */ /* 0x004fda0003f06270 */
[----:B------:R-:W-:Y:S05]  /*0110*/  @!P0 EXIT ;  /* 0x000000000000894d */ /* 0x000fea0003800000 */
[----:B------:R-:W-:-:S05]  /*0120*/  VIADD R5, R0, 0x1 ;  /* 0x0000000100057836 */ /* 0x000fca0000000000 */
[----:B------:R0:W-:Y:S01]  /*0130*/  STG.E desc[UR4][R2.64], R5 ;  /* 0x0000000502007986 */ /* 0x0001e2000c101904 */
[----:B------:R-:W-:Y:S06]  /*0140*/  BAR.SYNC.DEFER_BLOCKING 0x0 ;  /* 0x0000000000007b1d */ /* 0x000fec0000010000 */
[----:B------:R-:W2:Y:S02]  /*0150*/  LDG.E R0, desc[UR4][R2.64] ;  /* 0x0000000402007981 */ /* 0x000ea4000c1e1900 */
[----:B--2---:R-:W-:-:S13]  /*0160*/  ISETP.GE.AND P0, PT, R0, 0x5, PT ;  /* 0x000000050000780c */ /* 0x004fda0003f06270 */
[----:B0-----:R-:W-:Y:S05]  /*0170*/  @!P0 EXIT ;  /* 0x000000000000894d */ /* 0x001fea0003800000 */
        /* <DEDUP_REMOVED lines=43> */
[----:B------:R-:W-:Y:S01]  /*0430*/  STG.E desc[UR4][R2.64], R5 ;  /* 0x0000000502007986 */ /* 0x000fe2000c101904 */
[----:B------:R-:W-:Y:S06]  /*0440*/  BAR.SYNC.DEFER_BLOCKING 0x0 ;  /* 0x0000000000007b1d */ /* 0x000fec0000010000 */
[----:B------:R-:W-:Y:S05]  /*0450*/  EXIT ;  /* 0x000000000000794d */ /* 0x000fea0003800000 */
.L_x_0:
[----:B------:R-:W-:-:S00]  /*0460*/  BRA `(.L_x_0) ;  /* 0xfffffffc00fc7947 */ /* 0x000fc0000383ffff */
[----:B------:R-:W-:-:S00]  /*0470*/  NOP ;  /* 0x0000000000007918 */ /* 0x000fc00000000000 */
        /* <DEDUP_REMOVED lines=8> */
.L_x_1:


//--------------------- .nv.shared.reserved.0     --------------------------
	.section	.nv.shared.reserved.0,"aw",@nobits
	.weak		__nv_reservedSMEM_offset_0_alias
	.size		__nv_reservedSMEM_offset_0_alias, 0, 64
	.other		__nv_reservedSMEM_offset_0_alias,@"STO_CUDA_RESERVED_SHARED STV_DEFAULT"
__nv_reservedSMEM_offset_0_alias:
	.zero		0
	.zero		64


//--------------------- .nv.constant0._Z14deadlockKernelPii --------------------------
	.section	.nv.constant0._Z14deadlockKernelPii,"a",@progbits
	.sectionflags	@""
	.align	4
.nv.constant0._Z14deadlockKernelPii:
	.zero		908


//--------------------- SYMBOLS --------------------------

	.type		.nv.reservedSmem.offset0,@object
	.size		.nv.reservedSmem.offset0,0x4
